//
// Generated by NVIDIA NVVM Compiler
//
// Compiler Build ID: CL-36424714
// Cuda compilation tools, release 13.0, V13.0.88
// Based on NVVM 20.0.0
//

.version 9.0
.target sm_100
.address_size 64

	// .globl	_Z9SumKernelPfS_i
// _ZZ12reductionSumiPfE6sarray has been demoted

.visible .entry _Z9SumKernelPfS_i(
	.param .u64 .ptr .align 1 _Z9SumKernelPfS_i_param_0,
	.param .u64 .ptr .align 1 _Z9SumKernelPfS_i_param_1,
	.param .u32 _Z9SumKernelPfS_i_param_2
)
{
	.reg .pred 	%p<3>;
	.reg .b32 	%r<27>;
	.reg .b32 	%f<30>;
	.reg .b64 	%rd<7>;
	// demoted variable
	.shared .align 4 .b8 _ZZ12reductionSumiPfE6sarray[2048];
	ld.param.u64 	%rd1, [_Z9SumKernelPfS_i_param_0];
	ld.param.u64 	%rd2, [_Z9SumKernelPfS_i_param_1];
	ld.param.u32 	%r3, [_Z9SumKernelPfS_i_param_2];
	mov.u32 	%r1, %tid.x;
	shl.b32 	%r4, %r1, 2;
	mov.u32 	%r5, _ZZ12reductionSumiPfE6sarray;
	add.s32 	%r2, %r5, %r4;
	mov.b32 	%r6, 0;
	st.shared.u32 	[%r2], %r6;
	setp.ge.s32 	%p1, %r1, %r3;
	@%p1 bra 	$L__BB0_2;
	cvta.to.global.u64 	%rd3, %rd1;
	mul.wide.u32 	%rd4, %r1, 4;
	add.s64 	%rd5, %rd3, %rd4;
	ld.global.f32 	%f1, [%rd5];
	st.shared.f32 	[%r2], %f1;
$L__BB0_2:
	setp.ge.s32 	%p2, %r1, %r3;
	bar.sync 	0;
	@%p2 bra 	$L__BB0_4;
	ld.shared.f32 	%f2, [%r2];
	xor.b32  	%r8, %r4, 1024;
	add.s32 	%r10, %r5, %r8;
	ld.shared.f32 	%f3, [%r10];
	add.f32 	%f4, %f2, %f3;
	bar.sync 	0;
	st.shared.f32 	[%r2], %f4;
	bar.sync 	0;
	ld.shared.f32 	%f5, [%r2];
	xor.b32  	%r11, %r4, 512;
	add.s32 	%r12, %r5, %r11;
	ld.shared.f32 	%f6, [%r12];
	add.f32 	%f7, %f5, %f6;
	bar.sync 	0;
	st.shared.f32 	[%r2], %f7;
	bar.sync 	0;
	ld.shared.f32 	%f8, [%r2];
	xor.b32  	%r13, %r4, 256;
	add.s32 	%r14, %r5, %r13;
	ld.shared.f32 	%f9, [%r14];
	add.f32 	%f10, %f8, %f9;
	bar.sync 	0;
	st.shared.f32 	[%r2], %f10;
	bar.sync 	0;
	ld.shared.f32 	%f11, [%r2];
	xor.b32  	%r15, %r4, 128;
	add.s32 	%r16, %r5, %r15;
	ld.shared.f32 	%f12, [%r16];
	add.f32 	%f13, %f11, %f12;
	bar.sync 	0;
	st.shared.f32 	[%r2], %f13;
	bar.sync 	0;
	ld.shared.f32 	%f14, [%r2];
	xor.b32  	%r17, %r4, 64;
	add.s32 	%r18, %r5, %r17;
	ld.shared.f32 	%f15, [%r18];
	add.f32 	%f16, %f14, %f15;
	bar.sync 	0;
	st.shared.f32 	[%r2], %f16;
	bar.sync 	0;
	ld.shared.f32 	%f17, [%r2];
	xor.b32  	%r19, %r4, 32;
	add.s32 	%r20, %r5, %r19;
	ld.shared.f32 	%f18, [%r20];
	add.f32 	%f19, %f17, %f18;
	bar.sync 	0;
	st.shared.f32 	[%r2], %f19;
	bar.sync 	0;
	ld.shared.f32 	%f20, [%r2];
	xor.b32  	%r21, %r4, 16;
	add.s32 	%r22, %r5, %r21;
	ld.shared.f32 	%f21, [%r22];
	add.f32 	%f22, %f20, %f21;
	bar.sync 	0;
	st.shared.f32 	[%r2], %f22;
	bar.sync 	0;
	ld.shared.f32 	%f23, [%r2];
	xor.b32  	%r23, %r4, 8;
	add.s32 	%r24, %r5, %r23;
	ld.shared.f32 	%f24, [%r24];
	add.f32 	%f25, %f23, %f24;
	bar.sync 	0;
	st.shared.f32 	[%r2], %f25;
	bar.sync 	0;
	ld.shared.f32 	%f26, [%r2];
	xor.b32  	%r25, %r4, 4;
	add.s32 	%r26, %r5, %r25;
	ld.shared.f32 	%f27, [%r26];
	add.f32 	%f28, %f26, %f27;
	bar.sync 	0;
	st.shared.f32 	[%r2], %f28;
	bar.sync 	0;
$L__BB0_4:
	cvta.to.global.u64 	%rd6, %rd2;
	ld.shared.f32 	%f29, [_ZZ12reductionSumiPfE6sarray];
	st.global.f32 	[%rd6], %f29;
	ret;

}


// ===== COMPILED SASS (sm_100) =====

	.target	sm_100

	.elftype	@"ET_EXEC"


//--------------------- .note.nv.tkinfo           --------------------------
	.section	.note.nv.tkinfo,"",@"SHT_NOTE"
	.sectionflags	@"SHF_NOTE_NV_TKINFO"
	.tkinfo
        /*0018*/ 	.word	0x00000002
        /*0030*/ 	.string	""
        /*0030*/ 	.string	"ptxas"
        /*0030*/ 	.string	"Cuda compilation tools, release 13.0, V13.0.88"
        /*0030*/ 	.string	"Build cuda_13.0.r13.0/compiler.36424714_0"
        /*0030*/ 	.string	"-arch sm_100 -m 64 "



//--------------------- .note.nv.cuinfo           --------------------------
	.section	.note.nv.cuinfo,"",@"SHT_NOTE"
	.sectionflags	@"SHF_NOTE_NV_CUINFO"
        /*0018*/ 	.short	0x0002
        /*001a*/ 	.short	0x0064
        /*001c*/ 	.short	0x0082
	.zero		2


//--------------------- .nv.info                  --------------------------
	.section	.nv.info,"",@"SHT_CUDA_INFO"
	.align	4


	//----- nvinfo : EIATTR_REGCOUNT
	.align		4
        /*0000*/ 	.byte	0x04, 0x2f
        /*0002*/ 	.short	(.L_1 - .L_0)
	.align		4
.L_0:
        /*0004*/ 	.word	index@(_Z9SumKernelPfS_i)
        /*0008*/ 	.word	0x0000000c


	//----- nvinfo : EIATTR_FRAME_SIZE
	.align		4
.L_1:
        /*000c*/ 	.byte	0x04, 0x11
        /*000e*/ 	.short	(.L_3 - .L_2)
	.align		4
.L_2:
        /*0010*/ 	.word	index@(_Z9SumKernelPfS_i)
        /*0014*/ 	.word	0x00000000


	//----- nvinfo : EIATTR_MIN_STACK_SIZE
	.align		4
.L_3:
        /*0018*/ 	.byte	0x04, 0x12
        /*001a*/ 	.short	(.L_5 - .L_4)
	.align		4
.L_4:
        /*001c*/ 	.word	index@(_Z9SumKernelPfS_i)
        /*0020*/ 	.word	0x00000000
.L_5:


//--------------------- .nv.compat                --------------------------
	.section	.nv.compat,"",@"SHT_CUDA_COMPAT_INFO"
	.align	4
        /*0000*/ 	.byte	0x02, 0x09, 0x00, 0x00, 0x02, 0x02, 0x01, 0x00, 0x02, 0x05, 0x05, 0x00, 0x03, 0x07, 0x01, 0x01
        /*0010*/ 	.byte	0x02, 0x03, 0x00, 0x00, 0x02, 0x06, 0x01, 0x00, 0x04, 0x0b, 0x08, 0x00, 0x09, 0x00, 0x00, 0x00
        /*0020*/ 	.byte	0x00, 0x00, 0x00, 0x00


//--------------------- .nv.info._Z9SumKernelPfS_i --------------------------
	.section	.nv.info._Z9SumKernelPfS_i,"",@"SHT_CUDA_INFO"
	.sectionflags	@""
	.align	4


	//----- nvinfo : EIATTR_CUDA_API_VERSION
	.align		4
        /*0000*/ 	.byte	0x04, 0x37
        /*0002*/ 	.short	(.L_7 - .L_6)
.L_6:
        /*0004*/ 	.word	0x00000082


	//----- nvinfo : EIATTR_KPARAM_INFO
	.align		4
.L_7:
        /*0008*/ 	.byte	0x04, 0x17
        /*000a*/ 	.short	(.L_9 - .L_8)
.L_8:
        /*000c*/ 	.word	0x00000000
        /*0010*/ 	.short	0x0002
        /*0012*/ 	.short	0x0010
        /*0014*/ 	.byte	0x00, 0xf0, 0x11, 0x00


	//----- nvinfo : EIATTR_KPARAM_INFO
	.align		4
.L_9:
        /*0018*/ 	.byte	0x04, 0x17
        /*001a*/ 	.short	(.L_11 - .L_10)
.L_10:
        /*001c*/ 	.word	0x00000000
        /*0020*/ 	.short	0x0001
        /*0022*/ 	.short	0x0008
        /*0024*/ 	.byte	0x00, 0xf5, 0x21, 0x00


	//----- nvinfo : EIATTR_KPARAM_INFO
	.align		4
.L_11:
        /*0028*/ 	.byte	0x04, 0x17
        /*002a*/ 	.short	(.L_13 - .L_12)
.L_12:
        /*002c*/ 	.word	0x00000000
        /*0030*/ 	.short	0x0000
        /*0032*/ 	.short	0x0000
        /*0034*/ 	.byte	0x00, 0xf5, 0x21, 0x00


	//----- nvinfo : EIATTR_SPARSE_MMA_MASK
	.align		4
.L_13:
        /*0038*/ 	.byte	0x03, 0x50
        /*003a*/ 	.short	0x0000


	//----- nvinfo : EIATTR_MAXREG_COUNT
	.align		4
        /*003c*/ 	.byte	0x03, 0x1b
        /*003e*/ 	.short	0x00ff


	//----- nvinfo : EIATTR_NUM_BARRIERS
	.align		4
        /*0040*/ 	.byte	0x02, 0x4c
        /*0042*/ 	.byte	0x01
	.zero		1


	//----- nvinfo : EIATTR_MERCURY_ISA_VERSION
	.align		4
        /*0044*/ 	.byte	0x03, 0x5f
        /*0046*/ 	.short	0x0101


	//----- nvinfo : EIATTR_VRC_CTA_INIT_COUNT
	.align		4
        /*0048*/ 	.byte	0x02, 0x4a
	.zero		1
	.zero		1


	//----- nvinfo : EIATTR_EXIT_INSTR_OFFSETS
	.align		4
        /*004c*/ 	.byte	0x04, 0x1c
        /*004e*/ 	.short	(.L_15 - .L_14)


	//   ....[0]....
.L_14:
        /*0050*/ 	.word	0x00000530


	//----- nvinfo : EIATTR_CRS_STACK_SIZE
	.align		4
.L_15:
        /*0054*/ 	.byte	0x04, 0x1e
        /*0056*/ 	.short	(.L_17 - .L_16)
.L_16:
        /*0058*/ 	.word	0x00000000


	//----- nvinfo : EIATTR_CBANK_PARAM_SIZE
	.align		4
.L_17:
        /*005c*/ 	.byte	0x03, 0x19
        /*005e*/ 	.short	0x0014


	//----- nvinfo : EIATTR_PARAM_CBANK
	.align		4
        /*0060*/ 	.byte	0x04, 0x0a
        /*0062*/ 	.short	(.L_19 - .L_18)
	.align		4
.L_18:
        /*0064*/ 	.word	index@(.nv.constant0._Z9SumKernelPfS_i)
        /*0068*/ 	.short	0x0380
        /*006a*/ 	.short	0x0014


	//----- nvinfo : EIATTR_SW_WAR
	.align		4
.L_19:
        /*006c*/ 	.byte	0x04, 0x36
        /*006e*/ 	.short	(.L_21 - .L_20)
.L_20:
        /*0070*/ 	.word	0x00000008
.L_21:


//--------------------- .nv.callgraph             --------------------------
	.section	.nv.callgraph,"",@"SHT_CUDA_CALLGRAPH"
	.align	4
	.sectionentsize	8
	.align		4
        /*0000*/ 	.word	0x00000000
	.align		4
        /*0004*/ 	.word	0xffffffff
	.align		4
        /*0008*/ 	.word	0x00000000
	.align		4
        /*000c*/ 	.word	0xfffffffe
	.align		4
        /*0010*/ 	.word	0x00000000
	.align		4
        /*0014*/ 	.word	0xfffffffd
	.align		4
        /*0018*/ 	.word	0x00000000
	.align		4
        /*001c*/ 	.word	0xfffffffc


//--------------------- .text._Z9SumKernelPfS_i   --------------------------
	.section	.text._Z9SumKernelPfS_i,"ax",@progbits
	.align	128
        .global         _Z9SumKernelPfS_i
        .type           _Z9SumKernelPfS_i,@function
        .size           _Z9SumKernelPfS_i,(.L_x_2 - _Z9SumKernelPfS_i)
        .other          _Z9SumKernelPfS_i,@"STO_CUDA_ENTRY STV_DEFAULT"
_Z9SumKernelPfS_i:
.text._Z9SumKernelPfS_i:
[----:B------:R-:W-:Y:S01]  /*0000*/  LDC R1, c[0x0][0x37c] ;  /* 0x0000df00ff017b82 */ /* 0x000fe20000000800 */
[----:B------:R-:W0:Y:S01]  /*0010*/  S2R R5, SR_TID.X ;  /* 0x0000000000057919 */ /* 0x000e220000002100 */
[----:B------:R-:W0:Y:S01]  /*0020*/  LDCU UR4, c[0x0][0x390] ;  /* 0x00007200ff0477ac */ /* 0x000e220008000800 */
[----:B------:R-:W-:Y:S01]  /*0030*/  HFMA2 R7, -RZ, RZ, 0, 0 ;  /* 0x00000000ff077431 */ /* 0x000fe200000001ff */
[----:B------:R-:W1:Y:S01]  /*0040*/  LDCU.64 UR6, c[0x0][0x358] ;  /* 0x00006b00ff0677ac */ /* 0x000e620008000a00 */
[----:B0-----:R-:W-:-:S13]  /*0050*/  ISETP.GE.AND P0, PT, R5, UR4, PT ;  /* 0x0000000405007c0c */ /* 0x001fda000bf06270 */
[----:B------:R-:W0:Y:S02]  /*0060*/  @!P0 LDC.64 R2, c[0x0][0x380] ;  /* 0x0000e000ff028b82 */ /* 0x000e240000000a00 */
[----:B0-----:R-:W-:-:S05]  /*0070*/  @!P0 IMAD.WIDE.U32 R2, R5, 0x4, R2 ;  /* 0x0000000405028825 */ /* 0x001fca00078e0002 */
[----:B-1----:R-:W2:Y:S01]  /*0080*/  @!P0 LDG.E R7, desc[UR6][R2.64] ;  /* 0x0000000602078981 */ /* 0x002ea2000c1e1900 */
[----:B------:R-:W0:Y:S01]  /*0090*/  S2UR UR5, SR_CgaCtaId ;  /* 0x00000000000579c3 */ /* 0x000e220000008800 */
[----:B------:R-:W-:Y:S01]  /*00a0*/  UMOV UR4, 0x400 ;  /* 0x0000040000047882 */ /* 0x000fe20000000000 */
[----:B------:R-:W-:Y:S01]  /*00b0*/  SHF.L.U32 R0, R5, 0x2, RZ ;  /* 0x0000000205007819 */ /* 0x000fe200000006ff */
[----:B0-----:R-:W-:-:S09]  /*00c0*/  ULEA UR4, UR5, UR4, 0x18 ;  /* 0x0000000405047291 */ /* 0x001fd2000f8ec0ff */
[----:B--2---:R0:W-:Y:S01]  /*00d0*/  STS [R0+UR4], R7 ;  /* 0x0000000700007988 */ /* 0x0041e20008000804 */
[----:B------:R-:W-:Y:S06]  /*00e0*/  BAR.SYNC.DEFER_BLOCKING 0x0 ;  /* 0x0000000000007b1d */ /* 0x000fec0000010000 */
[----:B------:R-:W-:Y:S05]  /*00f0*/  @P0 BRA `(.L_x_0) ;  /* 0x0000000400000947 */ /* 0x000fea0003800000 */
[C---:B------:R-:W-:Y:S01]  /*0100*/  LOP3.LUT R3, R0.reuse, 0x400, RZ, 0x3c, !PT ;  /* 0x0000040000037812 */ /* 0x040fe200078e3cff */
[----:B------:R-:W-:Y:S01]  /*0110*/  LDS R2, [R0+UR4] ;  /* 0x0000000400027984 */ /* 0x000fe20008000800 */
[----:B------:R-:W-:Y:S05]  /*0120*/  WARPSYNC.ALL ;  /* 0x0000000000007948 */ /* 0x000fea0003800000 */
[----:B------:R-:W1:Y:S01]  /*0130*/  LDS R3, [R3+UR4] ;  /* 0x0000000403037984 */ /* 0x000e620008000800 */
[C---:B------:R-:W-:Y:S02]  /*0140*/  LOP3.LUT R4, R0.reuse, 0x200, RZ, 0x3c, !PT ;  /* 0x0000020000047812 */ /* 0x040fe400078e3cff */
[----:B------:R-:W-:Y:S01]  /*0150*/  LOP3.LUT R6, R0, 0x100, RZ, 0x3c, !PT ;  /* 0x0000010000067812 */ /* 0x000fe200078e3cff */
[----:B------:R-:W-:Y:S01]  /*0160*/  BAR.SYNC.DEFER_BLOCKING 0x0 ;  /* 0x0000000000007b1d */ /* 0x000fe20000010000 */
[----:B-1----:R-:W-:-:S05]  /*0170*/  FADD R5, R2, R3 ;  /* 0x0000000302057221 */ /* 0x002fca0000000000 */
[----:B------:R1:W-:Y:S02]  /*0180*/  STS [R0+UR4], R5 ;  /* 0x0000000500007988 */ /* 0x0003e40008000804 */
[----:B------:R-:W-:Y:S01]  /*0190*/  BAR.SYNC.DEFER_BLOCKING 0x0 ;  /* 0x0000000000007b1d */ /* 0x000fe20000010000 */
[----:B-1----:R-:W-:-:S05]  /*01a0*/  LOP3.LUT R5, R0, 0x80, RZ, 0x3c, !PT ;  /* 0x0000008000057812 */ /* 0x002fca00078e3cff */
[----:B0-----:R0:W-:Y:S04]  /*01b0*/  LDS R7, [R4+UR4] ;  /* 0x0000000404077984 */ /* 0x0011e80008000800 */
[----:B------:R-:W1:Y:S01]  /*01c0*/  LDS R2, [R0+UR4] ;  /* 0x0000000400027984 */ /* 0x000e620008000800 */
[----:B0-----:R-:W-:Y:S01]  /*01d0*/  LOP3.LUT R4, R0, 0x40, RZ, 0x3c, !PT ;  /* 0x0000004000047812 */ /* 0x001fe200078e3cff */
[----:B------:R-:W-:Y:S01]  /*01e0*/  BAR.SYNC.DEFER_BLOCKING 0x0 ;  /* 0x0000000000007b1d */ /* 0x000fe20000010000 */
[----:B-1----:R-:W-:-:S05]  /*01f0*/  FADD R7, R2, R7 ;  /* 0x0000000702077221 */ /* 0x002fca0000000000 */
[----:B------:R-:W-:Y:S02]  /*0200*/  STS [R0+UR4], R7 ;  /* 0x0000000700007988 */ /* 0x000fe40008000804 */
[----:B------:R-:W-:Y:S06]  /*0210*/  BAR.SYNC.DEFER_BLOCKING 0x0 ;  /* 0x0000000000007b1d */ /* 0x000fec0000010000 */
[----:B------:R0:W-:Y:S04]  /*0220*/  LDS R3, [R6+UR4] ;  /* 0x0000000406037984 */ /* 0x0001e80008000800 */
[----:B------:R-:W1:Y:S01]  /*0230*/  LDS R2, [R0+UR4] ;  /* 0x0000000400027984 */ /* 0x000e620008000800 */
[----:B0-----:R-:W-:Y:S01]  /*0240*/  LOP3.LUT R6, R0, 0x10, RZ, 0x3c, !PT ;  /* 0x0000001000067812 */ /* 0x001fe200078e3cff */
[----:B-1----:R-:W-:Y:S01]  /*0250*/  FADD R3, R2, R3 ;  /* 0x0000000302037221 */ /* 0x002fe20000000000 */
[----:B------:R-:W-:Y:S06]  /*0260*/  BAR.SYNC.DEFER_BLOCKING 0x0 ;  /* 0x0000000000007b1d */ /* 0x000fec0000010000 */
[----:B------:R0:W-:Y:S02]  /*0270*/  STS [R0+UR4], R3 ;  /* 0x0000000300007988 */ /* 0x0001e40008000804 */
[----:B------:R-:W-:Y:S01]  /*0280*/  BAR.SYNC.DEFER_BLOCKING 0x0 ;  /* 0x0000000000007b1d */ /* 0x000fe20000010000 */
[----:B0-----:R-:W-:-:S05]  /*0290*/  LOP3.LUT R3, R0, 0x20, RZ, 0x3c, !PT ;  /* 0x0000002000037812 */ /* 0x001fca00078e3cff */
[----:B------:R-:W-:Y:S04]  /*02a0*/  LDS R5, [R5+UR4] ;  /* 0x0000000405057984 */ /* 0x000fe80008000800 */
[----:B------:R-:W0:Y:S02]  /*02b0*/  LDS R2, [R0+UR4] ;  /* 0x0000000400027984 */ /* 0x000e240008000800 */
[----:B0-----:R-:W-:Y:S01]  /*02c0*/  FADD R7, R2, R5 ;  /* 0x0000000502077221 */ /* 0x001fe20000000000 */
[----:B------:R-:W-:Y:S06]  /*02d0*/  BAR.SYNC.DEFER_BLOCKING 0x0 ;  /* 0x0000000000007b1d */ /* 0x000fec0000010000 */
[----:B------:R-:W-:Y:S02]  /*02e0*/  STS [R0+UR4], R7 ;  /* 0x0000000700007988 */ /* 0x000fe40008000804 */
[----:B------:R-:W-:Y:S06]  /*02f0*/  BAR.SYNC.DEFER_BLOCKING 0x0 ;  /* 0x0000000000007b1d */ /* 0x000fec0000010000 */
[----:B------:R0:W-:Y:S04]  /*0300*/  LDS R9, [R4+UR4] ;  /* 0x0000000404097984 */ /* 0x0001e80008000800 */
[----:B------:R-:W1:Y:S01]  /*0310*/  LDS R2, [R0+UR4] ;  /* 0x0000000400027984 */ /* 0x000e620008000800 */
[----:B0-----:R-:W-:Y:S01]  /*0320*/  LOP3.LUT R4, R0, 0x8, RZ, 0x3c, !PT ;  /* 0x0000000800047812 */ /* 0x001fe200078e3cff */
[----:B-1----:R-:W-:Y:S01]  /*0330*/  FADD R9, R2, R9 ;  /* 0x0000000902097221 */ /* 0x002fe20000000000 */
[----:B------:R-:W-:Y:S06]  /*0340*/  BAR.SYNC.DEFER_BLOCKING 0x0 ;  /* 0x0000000000007b1d */ /* 0x000fec0000010000 */
[----:B------:R-:W-:Y:S02]  /*0350*/  STS [R0+UR4], R9 ;  /* 0x0000000900007988 */ /* 0x000fe40008000804 */
[----:B------:R-:W-:Y:S06]  /*0360*/  BAR.SYNC.DEFER_BLOCKING 0x0 ;  /* 0x0000000000007b1d */ /* 0x000fec0000010000 */
[----:B------:R-:W-:Y:S04]  /*0370*/  LDS R3, [R3+UR4] ;  /* 0x0000000403037984 */ /* 0x000fe80008000800 */
[----:B------:R-:W0:Y:S02]  /*0380*/  LDS R2, [R0+UR4] ;  /* 0x0000000400027984 */ /* 0x000e240008000800 */
[----:B0-----:R-:W-:Y:S01]  /*0390*/  FADD R5, R2, R3 ;  /* 0x0000000302057221 */ /* 0x001fe20000000000 */
        /* <DEDUP_REMOVED lines=21> */
[----:B------:R-:W-:Y:S06]  /*04f0*/  BAR.SYNC.DEFER_BLOCKING 0x0 ;  /* 0x0000000000007b1d */ /* 0x000fec0000010000 */
.L_x_0:
[----:B------:R-:W2:Y:S01]  /*0500*/  LDS R5, [UR4] ;  /* 0x00000004ff057984 */ /* 0x000ea20008000800 */
[----:B------:R-:W2:Y:S03]  /*0510*/  LDC.64 R2, c[0x0][0x388] ;  /* 0x0000e200ff027b82 */ /* 0x000ea60000000a00 */
[----:B--2---:R-:W-:Y:S01]  /*0520*/  STG.E desc[UR6][R2.64], R5 ;  /* 0x0000000502007986 */ /* 0x004fe2000c101906 */
[----:B------:R-:W-:Y:S05]  /*0530*/  EXIT ;  /* 0x000000000000794d */ /* 0x000fea0003800000 */
.L_x_1:
[----:B------:R-:W-:-:S00]  /*0540*/  BRA `(.L_x_1) ;  /* 0xfffffffc00fc7947 */ /* 0x000fc0000383ffff */
[----:B------:R-:W-:-:S00]  /*0550*/  NOP ;  /* 0x0000000000007918 */ /* 0x000fc00000000000 */
        /* <DEDUP_REMOVED lines=10> */
.L_x_2:


//--------------------- .nv.shared._Z9SumKernelPfS_i --------------------------
	.section	.nv.shared._Z9SumKernelPfS_i,"aw",@nobits
	.sectionflags	@""
	.align	4
.nv.shared._Z9SumKernelPfS_i:
	.zero		3072


//--------------------- .nv.shared.reserved.0     --------------------------
	.section	.nv.shared.reserved.0,"aw",@nobits
	.weak		__nv_reservedSMEM_offset_0_alias
	.size		__nv_reservedSMEM_offset_0_alias, 0, 64
	.other		__nv_reservedSMEM_offset_0_alias,@"STO_CUDA_RESERVED_SHARED STV_DEFAULT"
__nv_reservedSMEM_offset_0_alias:
	.zero		0
	.zero		64


//--------------------- .nv.constant0._Z9SumKernelPfS_i --------------------------
	.section	.nv.constant0._Z9SumKernelPfS_i,"a",@progbits
	.sectionflags	@""
	.align	4
.nv.constant0._Z9SumKernelPfS_i:
	.zero		916


//--------------------- SYMBOLS --------------------------

	.type		.nv.reservedSmem.offset0,@object
	.size		.nv.reservedSmem.offset0,0x4
	.type		.nv.reservedSmem.cap,@object
	.size		.nv.reservedSmem.cap,0x4
